//
// Generated by NVIDIA NVVM Compiler
//
// Compiler Build ID: CL-36424714
// Cuda compilation tools, release 13.0, V13.0.88
// Based on NVVM 20.0.0
//

.version 9.0
.target sm_100
.address_size 64

	// .globl	_Z9tdfc_scalfPfS_i

.visible .entry _Z9tdfc_scalfPfS_i(
	.param .f32 _Z9tdfc_scalfPfS_i_param_0,
	.param .u64 .ptr .align 1 _Z9tdfc_scalfPfS_i_param_1,
	.param .u64 .ptr .align 1 _Z9tdfc_scalfPfS_i_param_2,
	.param .u32 _Z9tdfc_scalfPfS_i_param_3
)
{
	.reg .pred 	%p<2>;
	.reg .b32 	%r<6>;
	.reg .b32 	%f<4>;
	.reg .b64 	%rd<8>;

	ld.param.f32 	%f1, [_Z9tdfc_scalfPfS_i_param_0];
	ld.param.u64 	%rd1, [_Z9tdfc_scalfPfS_i_param_1];
	ld.param.u64 	%rd2, [_Z9tdfc_scalfPfS_i_param_2];
	ld.param.u32 	%r2, [_Z9tdfc_scalfPfS_i_param_3];
	mov.u32 	%r3, %ctaid.x;
	mov.u32 	%r4, %ntid.x;
	mov.u32 	%r5, %tid.x;
	mad.lo.s32 	%r1, %r3, %r4, %r5;
	setp.ge.s32 	%p1, %r1, %r2;
	@%p1 bra 	$L__BB0_2;
	cvta.to.global.u64 	%rd3, %rd1;
	cvta.to.global.u64 	%rd4, %rd2;
	mul.wide.s32 	%rd5, %r1, 4;
	add.s64 	%rd6, %rd3, %rd5;
	ld.global.f32 	%f2, [%rd6];
	mul.f32 	%f3, %f1, %f2;
	add.s64 	%rd7, %rd4, %rd5;
	st.global.f32 	[%rd7], %f3;
$L__BB0_2:
	ret;

}


// ===== COMPILED SASS (sm_100) =====

	.target	sm_100

	.elftype	@"ET_EXEC"


//--------------------- .note.nv.tkinfo           --------------------------
	.section	.note.nv.tkinfo,"",@"SHT_NOTE"
	.sectionflags	@"SHF_NOTE_NV_TKINFO"
	.tkinfo
        /*0018*/ 	.word	0x00000002
        /*0030*/ 	.string	""
        /*0030*/ 	.string	"ptxas"
        /*0030*/ 	.string	"Cuda compilation tools, release 13.0, V13.0.88"
        /*0030*/ 	.string	"Build cuda_13.0.r13.0/compiler.36424714_0"
        /*0030*/ 	.string	"-arch sm_100 -m 64 "



//--------------------- .note.nv.cuinfo           --------------------------
	.section	.note.nv.cuinfo,"",@"SHT_NOTE"
	.sectionflags	@"SHF_NOTE_NV_CUINFO"
        /*0018*/ 	.short	0x0002
        /*001a*/ 	.short	0x0064
        /*001c*/ 	.short	0x0082
	.zero		2


//--------------------- .nv.info                  --------------------------
	.section	.nv.info,"",@"SHT_CUDA_INFO"
	.align	4


	//----- nvinfo : EIATTR_REGCOUNT
	.align		4
        /*0000*/ 	.byte	0x04, 0x2f
        /*0002*/ 	.short	(.L_1 - .L_0)
	.align		4
.L_0:
        /*0004*/ 	.word	index@(_Z9tdfc_scalfPfS_i)
        /*0008*/ 	.word	0x0000000a


	//----- nvinfo : EIATTR_FRAME_SIZE
	.align		4
.L_1:
        /*000c*/ 	.byte	0x04, 0x11
        /*000e*/ 	.short	(.L_3 - .L_2)
	.align		4
.L_2:
        /*0010*/ 	.word	index@(_Z9tdfc_scalfPfS_i)
        /*0014*/ 	.word	0x00000000


	//----- nvinfo : EIATTR_MIN_STACK_SIZE
	.align		4
.L_3:
        /*0018*/ 	.byte	0x04, 0x12
        /*001a*/ 	.short	(.L_5 - .L_4)
	.align		4
.L_4:
        /*001c*/ 	.word	index@(_Z9tdfc_scalfPfS_i)
        /*0020*/ 	.word	0x00000000
.L_5:


//--------------------- .nv.compat                --------------------------
	.section	.nv.compat,"",@"SHT_CUDA_COMPAT_INFO"
	.align	4
        /*0000*/ 	.byte	0x02, 0x09, 0x00, 0x00, 0x02, 0x02, 0x01, 0x00, 0x02, 0x05, 0x05, 0x00, 0x03, 0x07, 0x01, 0x01
        /*0010*/ 	.byte	0x02, 0x03, 0x00, 0x00, 0x02, 0x06, 0x01, 0x00, 0x04, 0x0b, 0x08, 0x00, 0x09, 0x00, 0x00, 0x00
        /*0020*/ 	.byte	0x00, 0x00, 0x00, 0x00


//--------------------- .nv.info._Z9tdfc_scalfPfS_i --------------------------
	.section	.nv.info._Z9tdfc_scalfPfS_i,"",@"SHT_CUDA_INFO"
	.sectionflags	@""
	.align	4


	//----- nvinfo : EIATTR_CUDA_API_VERSION
	.align		4
        /*0000*/ 	.byte	0x04, 0x37
        /*0002*/ 	.short	(.L_7 - .L_6)
.L_6:
        /*0004*/ 	.word	0x00000082


	//----- nvinfo : EIATTR_KPARAM_INFO
	.align		4
.L_7:
        /*0008*/ 	.byte	0x04, 0x17
        /*000a*/ 	.short	(.L_9 - .L_8)
.L_8:
        /*000c*/ 	.word	0x00000000
        /*0010*/ 	.short	0x0003
        /*0012*/ 	.short	0x0018
        /*0014*/ 	.byte	0x00, 0xf0, 0x11, 0x00


	//----- nvinfo : EIATTR_KPARAM_INFO
	.align		4
.L_9:
        /*0018*/ 	.byte	0x04, 0x17
        /*001a*/ 	.short	(.L_11 - .L_10)
.L_10:
        /*001c*/ 	.word	0x00000000
        /*0020*/ 	.short	0x0002
        /*0022*/ 	.short	0x0010
        /*0024*/ 	.byte	0x00, 0xf5, 0x21, 0x00


	//----- nvinfo : EIATTR_KPARAM_INFO
	.align		4
.L_11:
        /*0028*/ 	.byte	0x04, 0x17
        /*002a*/ 	.short	(.L_13 - .L_12)
.L_12:
        /*002c*/ 	.word	0x00000000
        /*0030*/ 	.short	0x0001
        /*0032*/ 	.short	0x0008
        /*0034*/ 	.byte	0x00, 0xf5, 0x21, 0x00


	//----- nvinfo : EIATTR_KPARAM_INFO
	.align		4
.L_13:
        /*0038*/ 	.byte	0x04, 0x17
        /*003a*/ 	.short	(.L_15 - .L_14)
.L_14:
        /*003c*/ 	.word	0x00000000
        /*0040*/ 	.short	0x0000
        /*0042*/ 	.short	0x0000
        /*0044*/ 	.byte	0x00, 0xf0, 0x11, 0x00


	//----- nvinfo : EIATTR_SPARSE_MMA_MASK
	.align		4
.L_15:
        /*0048*/ 	.byte	0x03, 0x50
        /*004a*/ 	.short	0x0000


	//----- nvinfo : EIATTR_MAXREG_COUNT
	.align		4
        /*004c*/ 	.byte	0x03, 0x1b
        /*004e*/ 	.short	0x00ff


	//----- nvinfo : EIATTR_MERCURY_ISA_VERSION
	.align		4
        /*0050*/ 	.byte	0x03, 0x5f
        /*0052*/ 	.short	0x0101


	//----- nvinfo : EIATTR_VRC_CTA_INIT_COUNT
	.align		4
        /*0054*/ 	.byte	0x02, 0x4a
	.zero		1
	.zero		1


	//----- nvinfo : EIATTR_EXIT_INSTR_OFFSETS
	.align		4
        /*0058*/ 	.byte	0x04, 0x1c
        /*005a*/ 	.short	(.L_17 - .L_16)


	//   ....[0]....
.L_16:
        /*005c*/ 	.word	0x00000070


	//   ....[1]....
        /*0060*/ 	.word	0x00000110


	//----- nvinfo : EIATTR_CBANK_PARAM_SIZE
	.align		4
.L_17:
        /*0064*/ 	.byte	0x03, 0x19
        /*0066*/ 	.short	0x001c


	//----- nvinfo : EIATTR_PARAM_CBANK
	.align		4
        /*0068*/ 	.byte	0x04, 0x0a
        /*006a*/ 	.short	(.L_19 - .L_18)
	.align		4
.L_18:
        /*006c*/ 	.word	index@(.nv.constant0._Z9tdfc_scalfPfS_i)
        /*0070*/ 	.short	0x0380
        /*0072*/ 	.short	0x001c


	//----- nvinfo : EIATTR_SW_WAR
	.align		4
.L_19:
        /*0074*/ 	.byte	0x04, 0x36
        /*0076*/ 	.short	(.L_21 - .L_20)
.L_20:
        /*0078*/ 	.word	0x00000008
.L_21:


//--------------------- .nv.callgraph             --------------------------
	.section	.nv.callgraph,"",@"SHT_CUDA_CALLGRAPH"
	.align	4
	.sectionentsize	8
	.align		4
        /*0000*/ 	.word	0x00000000
	.align		4
        /*0004*/ 	.word	0xffffffff
	.align		4
        /*0008*/ 	.word	0x00000000
	.align		4
        /*000c*/ 	.word	0xfffffffe
	.align		4
        /*0010*/ 	.word	0x00000000
	.align		4
        /*0014*/ 	.word	0xfffffffd
	.align		4
        /*0018*/ 	.word	0x00000000
	.align		4
        /*001c*/ 	.word	0xfffffffc


//--------------------- .text._Z9tdfc_scalfPfS_i  --------------------------
	.section	.text._Z9tdfc_scalfPfS_i,"ax",@progbits
	.align	128
        .global         _Z9tdfc_scalfPfS_i
        .type           _Z9tdfc_scalfPfS_i,@function
        .size           _Z9tdfc_scalfPfS_i,(.L_x_1 - _Z9tdfc_scalfPfS_i)
        .other          _Z9tdfc_scalfPfS_i,@"STO_CUDA_ENTRY STV_DEFAULT"
_Z9tdfc_scalfPfS_i:
.text._Z9tdfc_scalfPfS_i:
[----:B------:R-:W-:Y:S01]  /*0000*/  LDC R1, c[0x0][0x37c] ;  /* 0x0000df00ff017b82 */ /* 0x000fe20000000800 */
[----:B------:R-:W0:Y:S07]  /*0010*/  S2R R0, SR_TID.X ;  /* 0x0000000000007919 */ /* 0x000e2e0000002100 */
[----:B------:R-:W0:Y:S01]  /*0020*/  S2UR UR4, SR_CTAID.X ;  /* 0x00000000000479c3 */ /* 0x000e220000002500 */
[----:B------:R-:W1:Y:S07]  /*0030*/  LDCU UR5, c[0x0][0x398] ;  /* 0x00007300ff0577ac */ /* 0x000e6e0008000800 */
[----:B------:R-:W0:Y:S02]  /*0040*/  LDC R7, c[0x0][0x360] ;  /* 0x0000d800ff077b82 */ /* 0x000e240000000800 */
[----:B0-----:R-:W-:-:S05]  /*0050*/  IMAD R7, R7, UR4, R0 ;  /* 0x0000000407077c24 */ /* 0x001fca000f8e0200 */
[----:B-1----:R-:W-:-:S13]  /*0060*/  ISETP.GE.AND P0, PT, R7, UR5, PT ;  /* 0x0000000507007c0c */ /* 0x002fda000bf06270 */
[----:B------:R-:W-:Y:S05]  /*0070*/  @P0 EXIT ;  /* 0x000000000000094d */ /* 0x000fea0003800000 */
[----:B------:R-:W0:Y:S01]  /*0080*/  LDC.64 R2, c[0x0][0x388] ;  /* 0x0000e200ff027b82 */ /* 0x000e220000000a00 */
[----:B------:R-:W1:Y:S01]  /*0090*/  LDCU.64 UR4, c[0x0][0x358] ;  /* 0x00006b00ff0477ac */ /* 0x000e620008000a00 */
[----:B------:R-:W2:Y:S06]  /*00a0*/  LDCU UR6, c[0x0][0x380] ;  /* 0x00007000ff0677ac */ /* 0x000eac0008000800 */
[----:B------:R-:W3:Y:S01]  /*00b0*/  LDC.64 R4, c[0x0][0x390] ;  /* 0x0000e400ff047b82 */ /* 0x000ee20000000a00 */
[----:B0-----:R-:W-:-:S06]  /*00c0*/  IMAD.WIDE R2, R7, 0x4, R2 ;  /* 0x0000000407027825 */ /* 0x001fcc00078e0202 */
[----:B-1----:R-:W2:Y:S01]  /*00d0*/  LDG.E R2, desc[UR4][R2.64] ;  /* 0x0000000402027981 */ /* 0x002ea2000c1e1900 */
[----:B---3--:R-:W-:-:S04]  /*00e0*/  IMAD.WIDE R4, R7, 0x4, R4 ;  /* 0x0000000407047825 */ /* 0x008fc800078e0204 */
[----:B--2---:R-:W-:-:S05]  /*00f0*/  FMUL R7, R2, UR6 ;  /* 0x0000000602077c20 */ /* 0x004fca0008400000 */
[----:B------:R-:W-:Y:S01]  /*0100*/  STG.E desc[UR4][R4.64], R7 ;  /* 0x0000000704007986 */ /* 0x000fe2000c101904 */
[----:B------:R-:W-:Y:S05]  /*0110*/  EXIT ;  /* 0x000000000000794d */ /* 0x000fea0003800000 */
.L_x_0:
[----:B------:R-:W-:-:S00]  /*0120*/  BRA `(.L_x_0) ;  /* 0xfffffffc00fc7947 */ /* 0x000fc0000383ffff */
[----:B------:R-:W-:-:S00]  /*0130*/  NOP ;  /* 0x0000000000007918 */ /* 0x000fc00000000000 */
        /* <DEDUP_REMOVED lines=12> */
.L_x_1:


//--------------------- .nv.shared.reserved.0     --------------------------
	.section	.nv.shared.reserved.0,"aw",@nobits
	.weak		__nv_reservedSMEM_offset_0_alias
	.size		__nv_reservedSMEM_offset_0_alias, 0, 64
	.other		__nv_reservedSMEM_offset_0_alias,@"STO_CUDA_RESERVED_SHARED STV_DEFAULT"
__nv_reservedSMEM_offset_0_alias:
	.zero		0
	.zero		64


//--------------------- .nv.constant0._Z9tdfc_scalfPfS_i --------------------------
	.section	.nv.constant0._Z9tdfc_scalfPfS_i,"a",@progbits
	.sectionflags	@""
	.align	4
.nv.constant0._Z9tdfc_scalfPfS_i:
	.zero		924


//--------------------- SYMBOLS --------------------------

	.type		.nv.reservedSmem.offset0,@object
	.size		.nv.reservedSmem.offset0,0x4
